//
// Generated by NVIDIA NVVM Compiler
//
// Compiler Build ID: CL-36424714
// Cuda compilation tools, release 13.0, V13.0.88
// Based on NVVM 20.0.0
//

.version 9.0
.target sm_100
.address_size 64

	// .globl	_Z8BWkernelPii
// _ZZ8BWkernelPiiE3s_C has been demoted

.visible .entry _Z8BWkernelPii(
	.param .u64 .ptr .align 1 _Z8BWkernelPii_param_0,
	.param .u32 _Z8BWkernelPii_param_1
)
{
	.reg .b32 	%r<6>;
	.reg .b64 	%rd<5>;
	// demoted variable
	.shared .align 4 .b8 _ZZ8BWkernelPiiE3s_C[16384];
	ld.param.u64 	%rd1, [_Z8BWkernelPii_param_0];
	mov.u32 	%r1, %tid.x;
	cvta.to.global.u64 	%rd2, %rd1;
	shl.b32 	%r2, %r1, 2;
	mov.u32 	%r3, _ZZ8BWkernelPiiE3s_C;
	add.s32 	%r4, %r3, %r2;
	ld.shared.u32 	%r5, [%r4];
	mul.wide.u32 	%rd3, %r1, 4;
	add.s64 	%rd4, %rd2, %rd3;
	st.global.u32 	[%rd4], %r5;
	ret;

}


// ===== COMPILED SASS (sm_100) =====

	.target	sm_100

	.elftype	@"ET_EXEC"


//--------------------- .note.nv.tkinfo           --------------------------
	.section	.note.nv.tkinfo,"",@"SHT_NOTE"
	.sectionflags	@"SHF_NOTE_NV_TKINFO"
	.tkinfo
        /*0018*/ 	.word	0x00000002
        /*0030*/ 	.string	""
        /*0030*/ 	.string	"ptxas"
        /*0030*/ 	.string	"Cuda compilation tools, release 13.0, V13.0.88"
        /*0030*/ 	.string	"Build cuda_13.0.r13.0/compiler.36424714_0"
        /*0030*/ 	.string	"-arch sm_100 -m 64 "



//--------------------- .note.nv.cuinfo           --------------------------
	.section	.note.nv.cuinfo,"",@"SHT_NOTE"
	.sectionflags	@"SHF_NOTE_NV_CUINFO"
        /*0018*/ 	.short	0x0002
        /*001a*/ 	.short	0x0064
        /*001c*/ 	.short	0x0082
	.zero		2


//--------------------- .nv.info                  --------------------------
	.section	.nv.info,"",@"SHT_CUDA_INFO"
	.align	4


	//----- nvinfo : EIATTR_REGCOUNT
	.align		4
        /*0000*/ 	.byte	0x04, 0x2f
        /*0002*/ 	.short	(.L_1 - .L_0)
	.align		4
.L_0:
        /*0004*/ 	.word	index@(_Z8BWkernelPii)
        /*0008*/ 	.word	0x0000000a


	//----- nvinfo : EIATTR_FRAME_SIZE
	.align		4
.L_1:
        /*000c*/ 	.byte	0x04, 0x11
        /*000e*/ 	.short	(.L_3 - .L_2)
	.align		4
.L_2:
        /*0010*/ 	.word	index@(_Z8BWkernelPii)
        /*0014*/ 	.word	0x00000000


	//----- nvinfo : EIATTR_MIN_STACK_SIZE
	.align		4
.L_3:
        /*0018*/ 	.byte	0x04, 0x12
        /*001a*/ 	.short	(.L_5 - .L_4)
	.align		4
.L_4:
        /*001c*/ 	.word	index@(_Z8BWkernelPii)
        /*0020*/ 	.word	0x00000000
.L_5:


//--------------------- .nv.compat                --------------------------
	.section	.nv.compat,"",@"SHT_CUDA_COMPAT_INFO"
	.align	4
        /*0000*/ 	.byte	0x02, 0x09, 0x00, 0x00, 0x02, 0x02, 0x01, 0x00, 0x02, 0x05, 0x05, 0x00, 0x03, 0x07, 0x01, 0x01
        /*0010*/ 	.byte	0x02, 0x03, 0x00, 0x00, 0x02, 0x06, 0x01, 0x00, 0x04, 0x0b, 0x08, 0x00, 0x09, 0x00, 0x00, 0x00
        /*0020*/ 	.byte	0x00, 0x00, 0x00, 0x00


//--------------------- .nv.info._Z8BWkernelPii   --------------------------
	.section	.nv.info._Z8BWkernelPii,"",@"SHT_CUDA_INFO"
	.sectionflags	@""
	.align	4


	//----- nvinfo : EIATTR_CUDA_API_VERSION
	.align		4
        /*0000*/ 	.byte	0x04, 0x37
        /*0002*/ 	.short	(.L_7 - .L_6)
.L_6:
        /*0004*/ 	.word	0x00000082


	//----- nvinfo : EIATTR_KPARAM_INFO
	.align		4
.L_7:
        /*0008*/ 	.byte	0x04, 0x17
        /*000a*/ 	.short	(.L_9 - .L_8)
.L_8:
        /*000c*/ 	.word	0x00000000
        /*0010*/ 	.short	0x0001
        /*0012*/ 	.short	0x0008
        /*0014*/ 	.byte	0x00, 0xf0, 0x11, 0x00


	//----- nvinfo : EIATTR_KPARAM_INFO
	.align		4
.L_9:
        /*0018*/ 	.byte	0x04, 0x17
        /*001a*/ 	.short	(.L_11 - .L_10)
.L_10:
        /*001c*/ 	.word	0x00000000
        /*0020*/ 	.short	0x0000
        /*0022*/ 	.short	0x0000
        /*0024*/ 	.byte	0x00, 0xf5, 0x21, 0x00


	//----- nvinfo : EIATTR_SPARSE_MMA_MASK
	.align		4
.L_11:
        /*0028*/ 	.byte	0x03, 0x50
        /*002a*/ 	.short	0x0000


	//----- nvinfo : EIATTR_MAXREG_COUNT
	.align		4
        /*002c*/ 	.byte	0x03, 0x1b
        /*002e*/ 	.short	0x00ff


	//----- nvinfo : EIATTR_MERCURY_ISA_VERSION
	.align		4
        /*0030*/ 	.byte	0x03, 0x5f
        /*0032*/ 	.short	0x0101


	//----- nvinfo : EIATTR_VRC_CTA_INIT_COUNT
	.align		4
        /*0034*/ 	.byte	0x02, 0x4a
	.zero		1
	.zero		1


	//----- nvinfo : EIATTR_EXIT_INSTR_OFFSETS
	.align		4
        /*0038*/ 	.byte	0x04, 0x1c
        /*003a*/ 	.short	(.L_13 - .L_12)


	//   ....[0]....
.L_12:
        /*003c*/ 	.word	0x000000b0


	//----- nvinfo : EIATTR_CBANK_PARAM_SIZE
	.align		4
.L_13:
        /*0040*/ 	.byte	0x03, 0x19
        /*0042*/ 	.short	0x000c


	//----- nvinfo : EIATTR_PARAM_CBANK
	.align		4
        /*0044*/ 	.byte	0x04, 0x0a
        /*0046*/ 	.short	(.L_15 - .L_14)
	.align		4
.L_14:
        /*0048*/ 	.word	index@(.nv.constant0._Z8BWkernelPii)
        /*004c*/ 	.short	0x0380
        /*004e*/ 	.short	0x000c


	//----- nvinfo : EIATTR_SW_WAR
	.align		4
.L_15:
        /*0050*/ 	.byte	0x04, 0x36
        /*0052*/ 	.short	(.L_17 - .L_16)
.L_16:
        /*0054*/ 	.word	0x00000008
.L_17:


//--------------------- .nv.callgraph             --------------------------
	.section	.nv.callgraph,"",@"SHT_CUDA_CALLGRAPH"
	.align	4
	.sectionentsize	8
	.align		4
        /*0000*/ 	.word	0x00000000
	.align		4
        /*0004*/ 	.word	0xffffffff
	.align		4
        /*0008*/ 	.word	0x00000000
	.align		4
        /*000c*/ 	.word	0xfffffffe
	.align		4
        /*0010*/ 	.word	0x00000000
	.align		4
        /*0014*/ 	.word	0xfffffffd
	.align		4
        /*0018*/ 	.word	0x00000000
	.align		4
        /*001c*/ 	.word	0xfffffffc


//--------------------- .text._Z8BWkernelPii      --------------------------
	.section	.text._Z8BWkernelPii,"ax",@progbits
	.align	128
        .global         _Z8BWkernelPii
        .type           _Z8BWkernelPii,@function
        .size           _Z8BWkernelPii,(.L_x_1 - _Z8BWkernelPii)
        .other          _Z8BWkernelPii,@"STO_CUDA_ENTRY STV_DEFAULT"
_Z8BWkernelPii:
.text._Z8BWkernelPii:
[----:B------:R-:W-:Y:S01]  /*0000*/  LDC R1, c[0x0][0x37c] ;  /* 0x0000df00ff017b82 */ /* 0x000fe20000000800 */
[----:B------:R-:W0:Y:S07]  /*0010*/  S2R R7, SR_TID.X ;  /* 0x0000000000077919 */ /* 0x000e2e0000002100 */
[----:B------:R-:W1:Y:S01]  /*0020*/  S2UR UR5, SR_CgaCtaId ;  /* 0x00000000000579c3 */ /* 0x000e620000008800 */
[----:B------:R-:W-:-:S07]  /*0030*/  UMOV UR4, 0x400 ;  /* 0x0000040000047882 */ /* 0x000fce0000000000 */
[----:B------:R-:W2:Y:S01]  /*0040*/  LDC.64 R2, c[0x0][0x380] ;  /* 0x0000e000ff027b82 */ /* 0x000ea20000000a00 */
[----:B-1----:R-:W-:-:S06]  /*0050*/  ULEA UR4, UR5, UR4, 0x18 ;  /* 0x0000000405047291 */ /* 0x002fcc000f8ec0ff */
[C---:B0-----:R-:W-:Y:S01]  /*0060*/  LEA R0, R7.reuse, UR4, 0x2 ;  /* 0x0000000407007c11 */ /* 0x041fe2000f8e10ff */
[----:B--2---:R-:W-:-:S04]  /*0070*/  IMAD.WIDE.U32 R2, R7, 0x4, R2 ;  /* 0x0000000407027825 */ /* 0x004fc800078e0002 */
[----:B------:R-:W0:Y:S01]  /*0080*/  LDCU.64 UR4, c[0x0][0x358] ;  /* 0x00006b00ff0477ac */ /* 0x000e220008000a00 */
[----:B------:R-:W0:Y:S04]  /*0090*/  LDS R5, [R0] ;  /* 0x0000000000057984 */ /* 0x000e280000000800 */
[----:B0-----:R-:W-:Y:S01]  /*00a0*/  STG.E desc[UR4][R2.64], R5 ;  /* 0x0000000502007986 */ /* 0x001fe2000c101904 */
[----:B------:R-:W-:Y:S05]  /*00b0*/  EXIT ;  /* 0x000000000000794d */ /* 0x000fea0003800000 */
.L_x_0:
[----:B------:R-:W-:-:S00]  /*00c0*/  BRA `(.L_x_0) ;  /* 0xfffffffc00fc7947 */ /* 0x000fc0000383ffff */
[----:B------:R-:W-:-:S00]  /*00d0*/  NOP ;  /* 0x0000000000007918 */ /* 0x000fc00000000000 */
        /* <DEDUP_REMOVED lines=10> */
.L_x_1:


//--------------------- .nv.shared._Z8BWkernelPii --------------------------
	.section	.nv.shared._Z8BWkernelPii,"aw",@nobits
	.sectionflags	@""
	.align	4
.nv.shared._Z8BWkernelPii:
	.zero		17408


//--------------------- .nv.shared.reserved.0     --------------------------
	.section	.nv.shared.reserved.0,"aw",@nobits
	.weak		__nv_reservedSMEM_offset_0_alias
	.size		__nv_reservedSMEM_offset_0_alias, 0, 64
	.other		__nv_reservedSMEM_offset_0_alias,@"STO_CUDA_RESERVED_SHARED STV_DEFAULT"
__nv_reservedSMEM_offset_0_alias:
	.zero		0
	.zero		64


//--------------------- .nv.constant0._Z8BWkernelPii --------------------------
	.section	.nv.constant0._Z8BWkernelPii,"a",@progbits
	.sectionflags	@""
	.align	4
.nv.constant0._Z8BWkernelPii:
	.zero		908


//--------------------- SYMBOLS --------------------------

	.type		.nv.reservedSmem.offset0,@object
	.size		.nv.reservedSmem.offset0,0x4
	.type		.nv.reservedSmem.cap,@object
	.size		.nv.reservedSmem.cap,0x4
